	.headerflags	@"EF_CUDA_TEXMODE_UNIFIED EF_CUDA_64BIT_ADDRESS EF_CUDA_ACCELERATORS EF_CUDA_SM90 EF_CUDA_VIRTUAL_SM(EF_CUDA_SM90)"
	.elftype	@"ET_EXEC"


//--------------------- .nv.info                  --------------------------
	.section	.nv.info,"",@"SHT_CUDA_INFO"
	.align	4


	//----- nvinfo : EIATTR_REGCOUNT
	.align		4
        /*0000*/ 	.byte	0x04, 0x2f
        /*0002*/ 	.short	(.L_3 - .L_2)
	.align		4
.L_2:
        /*0004*/ 	.word	index@(triton_poi_fused__native_batch_norm_legit_no_training_add_57)
        /*0008*/ 	.word	0x00000016


	//----- nvinfo : EIATTR_MIN_STACK_SIZE
	.align		4
.L_3:
        /*000c*/ 	.byte	0x04, 0x12
        /*000e*/ 	.short	(.L_5 - .L_4)
	.align		4
.L_4:
        /*0010*/ 	.word	index@(triton_poi_fused__native_batch_norm_legit_no_training_add_57)
        /*0014*/ 	.word	0x00000000


	//----- nvinfo : EIATTR_FRAME_SIZE
	.align		4
.L_5:
        /*0018*/ 	.byte	0x04, 0x11
        /*001a*/ 	.short	(.L_7 - .L_6)
	.align		4
.L_6:
        /*001c*/ 	.word	index@(triton_poi_fused__native_batch_norm_legit_no_training_add_57)
        /*0020*/ 	.word	0x00000000


	//----- nvinfo : EIATTR_MIN_STACK_SIZE
	.align		4
.L_7:
        /*0024*/ 	.byte	0x04, 0x12
        /*0026*/ 	.short	(.L_9 - .L_8)
	.align		4
.L_8:
        /*0028*/ 	.word	index@(triton_poi_fused__native_batch_norm_legit_no_training_add_57)
        /*002c*/ 	.word	0x00000000
.L_9:


//--------------------- .nv.info.triton_poi_fused__native_batch_norm_legit_no_training_add_57 --------------------------
	.section	.nv.info.triton_poi_fused__native_batch_norm_legit_no_training_add_57,"",@"SHT_CUDA_INFO"
	.sectionflags	@""
	.align	4


	//----- nvinfo : EIATTR_CUDA_API_VERSION
	.align		4
        /*0000*/ 	.byte	0x04, 0x37
        /*0002*/ 	.short	(.L_11 - .L_10)
.L_10:
        /*0004*/ 	.word	0x0000007c


	//----- nvinfo : EIATTR_KPARAM_INFO
	.align		4
.L_11:
        /*0008*/ 	.byte	0x04, 0x17
        /*000a*/ 	.short	(.L_13 - .L_12)
.L_12:
        /*000c*/ 	.word	0x00000000
        /*0010*/ 	.short	0x0007
        /*0012*/ 	.short	0x0038
        /*0014*/ 	.byte	0x00, 0xf0, 0x11, 0x00


	//----- nvinfo : EIATTR_KPARAM_INFO
	.align		4
.L_13:
        /*0018*/ 	.byte	0x04, 0x17
        /*001a*/ 	.short	(.L_15 - .L_14)
.L_14:
        /*001c*/ 	.word	0x00000000
        /*0020*/ 	.short	0x0006
        /*0022*/ 	.short	0x0030
        /*0024*/ 	.byte	0x00, 0xf4, 0x21, 0x00


	//----- nvinfo : EIATTR_KPARAM_INFO
	.align		4
.L_15:
        /*0028*/ 	.byte	0x04, 0x17
        /*002a*/ 	.short	(.L_17 - .L_16)
.L_16:
        /*002c*/ 	.word	0x00000000
        /*0030*/ 	.short	0x0005
        /*0032*/ 	.short	0x0028
        /*0034*/ 	.byte	0x00, 0xf4, 0x21, 0x00


	//----- nvinfo : EIATTR_KPARAM_INFO
	.align		4
.L_17:
        /*0038*/ 	.byte	0x04, 0x17
        /*003a*/ 	.short	(.L_19 - .L_18)
.L_18:
        /*003c*/ 	.word	0x00000000
        /*0040*/ 	.short	0x0004
        /*0042*/ 	.short	0x0020
        /*0044*/ 	.byte	0x00, 0xf4, 0x21, 0x00


	//----- nvinfo : EIATTR_KPARAM_INFO
	.align		4
.L_19:
        /*0048*/ 	.byte	0x04, 0x17
        /*004a*/ 	.short	(.L_21 - .L_20)
.L_20:
        /*004c*/ 	.word	0x00000000
        /*0050*/ 	.short	0x0003
        /*0052*/ 	.short	0x0018
        /*0054*/ 	.byte	0x00, 0xf4, 0x21, 0x00


	//----- nvinfo : EIATTR_KPARAM_INFO
	.align		4
.L_21:
        /*0058*/ 	.byte	0x04, 0x17
        /*005a*/ 	.short	(.L_23 - .L_22)
.L_22:
        /*005c*/ 	.word	0x00000000
        /*0060*/ 	.short	0x0002
        /*0062*/ 	.short	0x0010
        /*0064*/ 	.byte	0x00, 0xf4, 0x21, 0x00


	//----- nvinfo : EIATTR_KPARAM_INFO
	.align		4
.L_23:
        /*0068*/ 	.byte	0x04, 0x17
        /*006a*/ 	.short	(.L_25 - .L_24)
.L_24:
        /*006c*/ 	.word	0x00000000
        /*0070*/ 	.short	0x0001
        /*0072*/ 	.short	0x0008
        /*0074*/ 	.byte	0x00, 0xf4, 0x21, 0x00


	//----- nvinfo : EIATTR_KPARAM_INFO
	.align		4
.L_25:
        /*0078*/ 	.byte	0x04, 0x17
        /*007a*/ 	.short	(.L_27 - .L_26)
.L_26:
        /*007c*/ 	.word	0x00000000
        /*0080*/ 	.short	0x0000
        /*0082*/ 	.short	0x0000
        /*0084*/ 	.byte	0x00, 0xf4, 0x21, 0x00


	//----- nvinfo : EIATTR_SPARSE_MMA_MASK
	.align		4
.L_27:
        /*0088*/ 	.byte	0x03, 0x50
        /*008a*/ 	.short	0x0000


	//----- nvinfo : EIATTR_MAXREG_COUNT
	.align		4
        /*008c*/ 	.byte	0x03, 0x1b
        /*008e*/ 	.short	0x00ff


	//----- nvinfo : EIATTR_EXIT_INSTR_OFFSETS
	.align		4
        /*0090*/ 	.byte	0x04, 0x1c
        /*0092*/ 	.short	(.L_29 - .L_28)


	//   ....[0]....
.L_28:
        /*0094*/ 	.word	0x00000320


	//   ....[1]....
        /*0098*/ 	.word	0x00000340


	//----- nvinfo : EIATTR_REQNTID
	.align		4
.L_29:
        /*009c*/ 	.byte	0x04, 0x10
        /*009e*/ 	.short	(.L_31 - .L_30)
.L_30:
        /*00a0*/ 	.word	0x00000080
        /*00a4*/ 	.word	0x00000001
        /*00a8*/ 	.word	0x00000001


	//----- nvinfo : EIATTR_CBANK_PARAM_SIZE
	.align		4
.L_31:
        /*00ac*/ 	.byte	0x03, 0x19
        /*00ae*/ 	.short	0x003c


	//----- nvinfo : EIATTR_PARAM_CBANK
	.align		4
        /*00b0*/ 	.byte	0x04, 0x0a
        /*00b2*/ 	.short	(.L_33 - .L_32)
	.align		4
.L_32:
        /*00b4*/ 	.word	index@(.nv.constant0.triton_poi_fused__native_batch_norm_legit_no_training_add_57)
        /*00b8*/ 	.short	0x0210
        /*00ba*/ 	.short	0x003c


	//----- nvinfo : EIATTR_SW_WAR
	.align		4
.L_33:
        /*00bc*/ 	.byte	0x04, 0x36
        /*00be*/ 	.short	(.L_35 - .L_34)
.L_34:
        /*00c0*/ 	.word	0x00000008
.L_35:


//--------------------- .nv.callgraph             --------------------------
	.section	.nv.callgraph,"",@"SHT_CUDA_CALLGRAPH"
	.align	4
	.sectionentsize	8
	.align		4
        /*0000*/ 	.word	0x00000000
	.align		4
        /*0004*/ 	.word	0xffffffff
	.align		4
        /*0008*/ 	.word	0x00000000
	.align		4
        /*000c*/ 	.word	0xfffffffe
	.align		4
        /*0010*/ 	.word	0x00000000
	.align		4
        /*0014*/ 	.word	0xfffffffd
	.align		4
        /*0018*/ 	.word	0x00000000
	.align		4
        /*001c*/ 	.word	0xfffffffc


//--------------------- .nv.constant4             --------------------------
	.section	.nv.constant4,"a",@progbits
	.align	8
	.align		8
.nv.constant4:
        /*0000*/ 	.dword	_$_str
	.align		8
        /*0008*/ 	.dword	_$_str_$_2


//--------------------- .text.triton_poi_fused__native_batch_norm_legit_no_training_add_57 --------------------------
	.section	.text.triton_poi_fused__native_batch_norm_legit_no_training_add_57,"ax",@progbits
	.align	128
        .global         triton_poi_fused__native_batch_norm_legit_no_training_add_57
        .type           triton_poi_fused__native_batch_norm_legit_no_training_add_57,@function
        .size           triton_poi_fused__native_batch_norm_legit_no_training_add_57,(.L_x_1 - triton_poi_fused__native_batch_norm_legit_no_training_add_57)
        .other          triton_poi_fused__native_batch_norm_legit_no_training_add_57,@"STO_CUDA_ENTRY STV_DEFAULT"
triton_poi_fused__native_batch_norm_legit_no_training_add_57:
.text.triton_poi_fused__native_batch_norm_legit_no_training_add_57:
[----:B------:R-:W0:Y:S01]  /*0000*/  LDC R1, c[0x0][0x28] ;  /* 0x00000a00ff017b82 */ /* 0x000e220000000800 */
[----:B------:R-:W1:Y:S07]  /*0010*/  S2R R0, SR_TID.X ;  /* 0x0000000000007919 */ /* 0x000e6e0000002100 */
[----:B------:R-:W2:Y:S01]  /*0020*/  LDC.64 R12, c[0x0][0x228] ;  /* 0x00008a00ff0c7b82 */ /* 0x000ea20000000a00 */
[----:B------:R-:W-:Y:S01]  /*0030*/  ULDC.64 UR4, c[0x0][0x208] ;  /* 0x0000820000047ab9 */ /* 0x000fe20000000a00 */
[----:B------:R-:W3:Y:S06]  /*0040*/  S2R R3, SR_CTAID.X ;  /* 0x0000000000037919 */ /* 0x000eec0000002500 */
[----:B------:R-:W4:Y:S08]  /*0050*/  LDC.64 R8, c[0x0][0x218] ;  /* 0x00008600ff087b82 */ /* 0x000f300000000a00 */
[----:B------:R-:W5:Y:S08]  /*0060*/  LDC.64 R10, c[0x0][0x220] ;  /* 0x00008800ff0a7b82 */ /* 0x000f700000000a00 */
[----:B------:R-:W5:Y:S01]  /*0070*/  LDC.64 R14, c[0x0][0x230] ;  /* 0x00008c00ff0e7b82 */ /* 0x000f620000000a00 */
[----:B-1----:R-:W-:-:S07]  /*0080*/  LOP3.LUT R0, R0, 0x7f, RZ, 0xc0, !PT ;  /* 0x0000007f00007812 */ /* 0x002fce00078ec0ff */
[----:B------:R-:W1:Y:S01]  /*0090*/  LDC.64 R16, c[0x0][0x238] ;  /* 0x00008e00ff107b82 */ /* 0x000e620000000a00 */
[----:B---3--:R-:W-:-:S04]  /*00a0*/  LEA R0, R3, R0, 0x7 ;  /* 0x0000000003007211 */ /* 0x008fc800078e38ff */
[C---:B------:R-:W-:Y:S01]  /*00b0*/  ISETP.GE.AND P2, PT, R0.reuse, 0x2800, PT ;  /* 0x000028000000780c */ /* 0x040fe20003f46270 */
[----:B------:R-:W-:Y:S02]  /*00c0*/  IMAD.HI R2, R0, 0x66666667, RZ ;  /* 0x6666666700027827 */ /* 0x000fe400078e02ff */
[----:B------:R-:W3:Y:S03]  /*00d0*/  LDC.64 R4, c[0x0][0x210] ;  /* 0x00008400ff047b82 */ /* 0x000ee60000000a00 */
[----:B------:R-:W-:-:S04]  /*00e0*/  SHF.R.U32.HI R3, RZ, 0x1f, R2 ;  /* 0x0000001fff037819 */ /* 0x000fc80000011602 */
[----:B------:R-:W-:-:S05]  /*00f0*/  LEA.HI.SX32 R3, R2, R3, 0x18 ;  /* 0x0000000302037211 */ /* 0x000fca00078fc2ff */
[----:B------:R-:W-:Y:S01]  /*0100*/  IMAD R19, R3, -0x280, R0 ;  /* 0xfffffd8003137824 */ /* 0x000fe200078e0200 */
[----:B------:R-:W-:-:S03]  /*0110*/  CS2R R2, SRZ ;  /* 0x0000000000027805 */ /* 0x000fc6000001ff00 */
[----:B--2---:R-:W-:-:S05]  /*0120*/  IMAD.WIDE R12, R19, 0x4, R12 ;  /* 0x00000004130c7825 */ /* 0x004fca00078e020c */
[----:B------:R2:W3:Y:S01]  /*0130*/  @!P2 LDG.E.EL R2, desc[UR4][R12.64] ;  /* 0x000000040c02a981 */ /* 0x0004e2000c2e1900 */
[----:B------:R-:W-:Y:S01]  /*0140*/  CS2R R6, SRZ ;  /* 0x0000000000067805 */ /* 0x000fe2000001ff00 */
[----:B----4-:R-:W-:Y:S01]  /*0150*/  IMAD.WIDE R8, R0, 0x4, R8 ;  /* 0x0000000400087825 */ /* 0x010fe200078e0208 */
[----:B------:R-:W-:-:S03]  /*0160*/  HFMA2.MMA R18, -RZ, RZ, 0, 0 ;  /* 0x00000000ff127435 */ /* 0x000fc600000001ff */
[C---:B-----5:R-:W-:Y:S01]  /*0170*/  IMAD.WIDE R10, R19.reuse, 0x4, R10 ;  /* 0x00000004130a7825 */ /* 0x060fe200078e020a */
[----:B------:R4:W5:Y:S04]  /*0180*/  @!P2 LDG.E R6, desc[UR4][R8.64] ;  /* 0x000000040806a981 */ /* 0x000968000c1e1900 */
[----:B------:R3:W5:Y:S01]  /*0190*/  @!P2 LDG.E.EL R3, desc[UR4][R10.64] ;  /* 0x000000040a03a981 */ /* 0x000762000c2e1900 */
[----:B0-2---:R-:W-:-:S04]  /*01a0*/  IMAD.WIDE R12, R19, 0x4, R14 ;  /* 0x00000004130c7825 */ /* 0x005fc800078e020e */
[----:B-1----:R-:W-:Y:S01]  /*01b0*/  IMAD.WIDE R14, R19, 0x4, R16 ;  /* 0x00000004130e7825 */ /* 0x002fe200078e0210 */
[----:B------:R-:W-:Y:S01]  /*01c0*/  MOV R16, RZ ;  /* 0x000000ff00107202 */ /* 0x000fe20000000f00 */
[----:B------:R-:W2:Y:S01]  /*01d0*/  @!P2 LDG.E.EL R7, desc[UR4][R12.64] ;  /* 0x000000040c07a981 */ /* 0x000ea2000c2e1900 */
[----:B----4-:R-:W0:Y:S01]  /*01e0*/  LDC.64 R8, c[0x0][0x240] ;  /* 0x00009000ff087b82 */ /* 0x010e220000000a00 */
[----:B---3--:R-:W-:Y:S02]  /*01f0*/  IMAD.WIDE R4, R0, 0x4, R4 ;  /* 0x0000000400047825 */ /* 0x008fe400078e0204 */
[----:B------:R-:W2:Y:S04]  /*0200*/  @!P2 LDG.E.EL R18, desc[UR4][R14.64] ;  /* 0x000000040e12a981 */ /* 0x000ea8000c2e1900 */
[----:B------:R-:W3:Y:S01]  /*0210*/  @!P2 LDG.E R16, desc[UR4][R4.64] ;  /* 0x000000040410a981 */ /* 0x000ee2000c1e1900 */
[----:B------:R-:W-:Y:S01]  /*0220*/  HFMA2.MMA R11, -RZ, RZ, 1.625, 0 ;  /* 0x3e800000ff0b7435 */ /* 0x000fe200000001ff */
[----:B------:R-:W-:-:S04]  /*0230*/  FADD R2, R2, 9.9999997473787516356e-06 ;  /* 0x3727c5ac02027421 */ /* 0x000fc80000000000 */
[----:B------:R-:W1:Y:S01]  /*0240*/  MUFU.SQRT R10, R2 ;  /* 0x00000002000a7308 */ /* 0x000e620000002000 */
[----:B-----5:R-:W-:Y:S01]  /*0250*/  FADD R3, -R3, R6 ;  /* 0x0000000603037221 */ /* 0x020fe20000000100 */
[C---:B-1----:R-:W-:Y:S02]  /*0260*/  FSETP.GT.AND P0, PT, R10.reuse, 8.50705917302346158658e+37, PT ;  /* 0x7e8000000a00780b */ /* 0x042fe40003f04000 */
[----:B------:R-:W-:Y:S02]  /*0270*/  FSETP.GEU.AND P1, PT, R10, 1.175494350822287508e-38, PT ;  /* 0x008000000a00780b */ /* 0x000fe40003f2e000 */
[----:B------:R-:W-:-:S09]  /*0280*/  FSEL R11, R11, 1, P0 ;  /* 0x3f8000000b0b7808 */ /* 0x000fd20000000000 */
[----:B------:R-:W-:Y:S02]  /*0290*/  @P0 FMUL R10, R10, 0.25 ;  /* 0x3e8000000a0a0820 */ /* 0x000fe40000400000 */
[----:B------:R-:W-:Y:S02]  /*02a0*/  @!P1 FMUL R11, R11, 16777216 ;  /* 0x4b8000000b0b9820 */ /* 0x000fe40000400000 */
[----:B------:R-:W-:-:S06]  /*02b0*/  @!P1 FMUL R10, R10, 16777216 ;  /* 0x4b8000000a0a9820 */ /* 0x000fcc0000400000 */
[----:B------:R-:W1:Y:S02]  /*02c0*/  MUFU.RCP R10, R10 ;  /* 0x0000000a000a7308 */ /* 0x000e640000001000 */
[----:B-1----:R-:W-:-:S04]  /*02d0*/  FMUL R2, R10, R11 ;  /* 0x0000000b0a027220 */ /* 0x002fc80000400000 */
[----:B------:R-:W-:-:S04]  /*02e0*/  FMUL R3, R3, R2 ;  /* 0x0000000203037220 */ /* 0x000fc80000400000 */
[----:B--2---:R-:W-:Y:S01]  /*02f0*/  FFMA R7, R3, R7, R18 ;  /* 0x0000000703077223 */ /* 0x004fe20000000012 */
[----:B0-----:R-:W-:-:S04]  /*0300*/  IMAD.WIDE R2, R0, 0x4, R8 ;  /* 0x0000000400027825 */ /* 0x001fc800078e0208 */
[----:B---3--:R-:W-:Y:S01]  /*0310*/  FADD R7, R7, R16 ;  /* 0x0000001007077221 */ /* 0x008fe20000000000 */
[----:B------:R-:W-:Y:S06]  /*0320*/  @P2 EXIT ;  /* 0x000000000000294d */ /* 0x000fec0003800000 */
[----:B------:R-:W-:Y:S01]  /*0330*/  STG.E desc[UR4][R2.64], R7 ;  /* 0x0000000702007986 */ /* 0x000fe2000c101904 */
[----:B------:R-:W-:Y:S05]  /*0340*/  EXIT ;  /* 0x000000000000794d */ /* 0x000fea0003800000 */
.L_x_0:
[----:B------:R-:W-:-:S00]  /*0350*/  BRA `(.L_x_0) ;  /* 0xfffffffc00fc7947 */ /* 0x000fc0000383ffff */
[----:B------:R-:W-:-:S00]  /*0360*/  NOP ;  /* 0x0000000000007918 */ /* 0x000fc00000000000 */
        /* <DEDUP_REMOVED lines=9> */
.L_x_1:


//--------------------- .nv.global.init           --------------------------
	.section	.nv.global.init,"aw",@progbits
.nv.global.init:
	.type		_$_str,@object
	.size		_$_str,(_$_str_$_2 - _$_str)
_$_str:
        /*0000*/ 	.byte	0x5f, 0x5f, 0x43, 0x55, 0x44, 0x41, 0x5f, 0x46, 0x54, 0x5a, 0x00
	.type		_$_str_$_2,@object
	.size		_$_str_$_2,(.L_1 - _$_str_$_2)
_$_str_$_2:
        /*000b*/ 	.byte	0x5f, 0x5f, 0x43, 0x55, 0x44, 0x41, 0x5f, 0x50, 0x52, 0x45, 0x43, 0x5f, 0x53, 0x51, 0x52, 0x54
        /*001b*/ 	.byte	0x00
.L_1:


//--------------------- .nv.constant0.triton_poi_fused__native_batch_norm_legit_no_training_add_57 --------------------------
	.section	.nv.constant0.triton_poi_fused__native_batch_norm_legit_no_training_add_57,"a",@progbits
	.sectionflags	@""
	.align	4
.nv.constant0.triton_poi_fused__native_batch_norm_legit_no_training_add_57:
	.zero		588
